//
// Generated by NVIDIA NVVM Compiler
//
// Compiler Build ID: CL-36424714
// Cuda compilation tools, release 13.0, V13.0.88
// Based on NVVM 20.0.0
//

.version 9.0
.target sm_100
.address_size 64

	// .globl	_Z12sortIntoBinsv

.visible .entry _Z12sortIntoBinsv()
{


	ret;

}


// ===== COMPILED SASS (sm_100) =====

	.target	sm_100

	.elftype	@"ET_EXEC"


//--------------------- .note.nv.tkinfo           --------------------------
	.section	.note.nv.tkinfo,"",@"SHT_NOTE"
	.sectionflags	@"SHF_NOTE_NV_TKINFO"
	.tkinfo
        /*0018*/ 	.word	0x00000002
        /*0030*/ 	.string	""
        /*0030*/ 	.string	"ptxas"
        /*0030*/ 	.string	"Cuda compilation tools, release 13.0, V13.0.88"
        /*0030*/ 	.string	"Build cuda_13.0.r13.0/compiler.36424714_0"
        /*0030*/ 	.string	"-arch sm_100 -m 64 "



//--------------------- .note.nv.cuinfo           --------------------------
	.section	.note.nv.cuinfo,"",@"SHT_NOTE"
	.sectionflags	@"SHF_NOTE_NV_CUINFO"
        /*0018*/ 	.short	0x0002
        /*001a*/ 	.short	0x0064
        /*001c*/ 	.short	0x0082
	.zero		2


//--------------------- .nv.info                  --------------------------
	.section	.nv.info,"",@"SHT_CUDA_INFO"
	.align	4


	//----- nvinfo : EIATTR_REGCOUNT
	.align		4
        /*0000*/ 	.byte	0x04, 0x2f
        /*0002*/ 	.short	(.L_1 - .L_0)
	.align		4
.L_0:
        /*0004*/ 	.word	index@(_Z12sortIntoBinsv)
        /*0008*/ 	.word	0x00000004


	//----- nvinfo : EIATTR_FRAME_SIZE
	.align		4
.L_1:
        /*000c*/ 	.byte	0x04, 0x11
        /*000e*/ 	.short	(.L_3 - .L_2)
	.align		4
.L_2:
        /*0010*/ 	.word	index@(_Z12sortIntoBinsv)
        /*0014*/ 	.word	0x00000000


	//----- nvinfo : EIATTR_MIN_STACK_SIZE
	.align		4
.L_3:
        /*0018*/ 	.byte	0x04, 0x12
        /*001a*/ 	.short	(.L_5 - .L_4)
	.align		4
.L_4:
        /*001c*/ 	.word	index@(_Z12sortIntoBinsv)
        /*0020*/ 	.word	0x00000000
.L_5:


//--------------------- .nv.compat                --------------------------
	.section	.nv.compat,"",@"SHT_CUDA_COMPAT_INFO"
	.align	4
        /*0000*/ 	.byte	0x02, 0x09, 0x00, 0x00, 0x02, 0x02, 0x01, 0x00, 0x02, 0x05, 0x05, 0x00, 0x03, 0x07, 0x01, 0x01
        /*0010*/ 	.byte	0x02, 0x03, 0x00, 0x00, 0x02, 0x06, 0x01, 0x00, 0x04, 0x0b, 0x08, 0x00, 0x09, 0x00, 0x00, 0x00
        /*0020*/ 	.byte	0x00, 0x00, 0x00, 0x00


//--------------------- .nv.info._Z12sortIntoBinsv --------------------------
	.section	.nv.info._Z12sortIntoBinsv,"",@"SHT_CUDA_INFO"
	.sectionflags	@""
	.align	4


	//----- nvinfo : EIATTR_CUDA_API_VERSION
	.align		4
        /*0000*/ 	.byte	0x04, 0x37
        /*0002*/ 	.short	(.L_7 - .L_6)
.L_6:
        /*0004*/ 	.word	0x00000082


	//----- nvinfo : EIATTR_SPARSE_MMA_MASK
	.align		4
.L_7:
        /*0008*/ 	.byte	0x03, 0x50
        /*000a*/ 	.short	0x0000


	//----- nvinfo : EIATTR_MAXREG_COUNT
	.align		4
        /*000c*/ 	.byte	0x03, 0x1b
        /*000e*/ 	.short	0x00ff


	//----- nvinfo : EIATTR_MERCURY_ISA_VERSION
	.align		4
        /*0010*/ 	.byte	0x03, 0x5f
        /*0012*/ 	.short	0x0101


	//----- nvinfo : EIATTR_VRC_CTA_INIT_COUNT
	.align		4
        /*0014*/ 	.byte	0x02, 0x4a
	.zero		1
	.zero		1


	//----- nvinfo : EIATTR_EXIT_INSTR_OFFSETS
	.align		4
        /*0018*/ 	.byte	0x04, 0x1c
        /*001a*/ 	.short	(.L_9 - .L_8)


	//   ....[0]....
.L_8:
        /*001c*/ 	.word	0x00000010


	//----- nvinfo : EIATTR_SW_WAR
	.align		4
.L_9:
        /*0020*/ 	.byte	0x04, 0x36
        /*0022*/ 	.short	(.L_11 - .L_10)
.L_10:
        /*0024*/ 	.word	0x00000008
.L_11:


//--------------------- .nv.callgraph             --------------------------
	.section	.nv.callgraph,"",@"SHT_CUDA_CALLGRAPH"
	.align	4
	.sectionentsize	8
	.align		4
        /*0000*/ 	.word	0x00000000
	.align		4
        /*0004*/ 	.word	0xffffffff
	.align		4
        /*0008*/ 	.word	0x00000000
	.align		4
        /*000c*/ 	.word	0xfffffffe
	.align		4
        /*0010*/ 	.word	0x00000000
	.align		4
        /*0014*/ 	.word	0xfffffffd
	.align		4
        /*0018*/ 	.word	0x00000000
	.align		4
        /*001c*/ 	.word	0xfffffffc


//--------------------- .text._Z12sortIntoBinsv   --------------------------
	.section	.text._Z12sortIntoBinsv,"ax",@progbits
	.align	128
        .global         _Z12sortIntoBinsv
        .type           _Z12sortIntoBinsv,@function
        .size           _Z12sortIntoBinsv,(.L_x_1 - _Z12sortIntoBinsv)
        .other          _Z12sortIntoBinsv,@"STO_CUDA_ENTRY STV_DEFAULT"
_Z12sortIntoBinsv:
.text._Z12sortIntoBinsv:
[----:B------:R-:W-:Y:S01]  /*0000*/  LDC R1, c[0x0][0x37c] ;  /* 0x0000df00ff017b82 */ /* 0x000fe20000000800 */
[----:B------:R-:W-:Y:S05]  /*0010*/  EXIT ;  /* 0x000000000000794d */ /* 0x000fea0003800000 */
.L_x_0:
[----:B------:R-:W-:-:S00]  /*0020*/  BRA `(.L_x_0) ;  /* 0xfffffffc00fc7947 */ /* 0x000fc0000383ffff */
[----:B------:R-:W-:-:S00]  /*0030*/  NOP ;  /* 0x0000000000007918 */ /* 0x000fc00000000000 */
        /* <DEDUP_REMOVED lines=12> */
.L_x_1:


//--------------------- .nv.shared.reserved.0     --------------------------
	.section	.nv.shared.reserved.0,"aw",@nobits
	.weak		__nv_reservedSMEM_offset_0_alias
	.size		__nv_reservedSMEM_offset_0_alias, 0, 64
	.other		__nv_reservedSMEM_offset_0_alias,@"STO_CUDA_RESERVED_SHARED STV_DEFAULT"
__nv_reservedSMEM_offset_0_alias:
	.zero		0
	.zero		64


//--------------------- .nv.constant0._Z12sortIntoBinsv --------------------------
	.section	.nv.constant0._Z12sortIntoBinsv,"a",@progbits
	.sectionflags	@""
	.align	4
.nv.constant0._Z12sortIntoBinsv:
	.zero		896


//--------------------- SYMBOLS --------------------------

	.type		.nv.reservedSmem.offset0,@object
	.size		.nv.reservedSmem.offset0,0x4
